//
// Generated by NVIDIA NVVM Compiler
//
// Compiler Build ID: CL-36424714
// Cuda compilation tools, release 13.0, V13.0.88
// Based on NVVM 20.0.0
//

.version 9.0
.target sm_100
.address_size 64

	// .globl	_Z3addiPfi

.visible .entry _Z3addiPfi(
	.param .u32 _Z3addiPfi_param_0,
	.param .u64 .ptr .align 1 _Z3addiPfi_param_1,
	.param .u32 _Z3addiPfi_param_2
)
{
	.reg .pred 	%p<3>;
	.reg .b32 	%r<11>;
	.reg .b32 	%f<4>;
	.reg .b64 	%rd<7>;

	ld.param.u32 	%r4, [_Z3addiPfi_param_0];
	ld.param.u64 	%rd1, [_Z3addiPfi_param_1];
	ld.param.u32 	%r3, [_Z3addiPfi_param_2];
	mov.u32 	%r5, %ctaid.x;
	mov.u32 	%r6, %ntid.x;
	mov.u32 	%r7, %tid.x;
	mad.lo.s32 	%r1, %r5, %r6, %r7;
	setp.ge.s32 	%p1, %r1, %r4;
	@%p1 bra 	$L__BB0_3;
	mov.b32 	%r8, 1;
	shl.b32 	%r2, %r8, %r3;
	sub.s32 	%r9, %r2, %r1;
	setp.gt.s32 	%p2, %r9, 0;
	@%p2 bra 	$L__BB0_3;
	sub.s32 	%r10, %r1, %r2;
	cvta.to.global.u64 	%rd2, %rd1;
	mul.wide.s32 	%rd3, %r10, 4;
	add.s64 	%rd4, %rd2, %rd3;
	ld.global.f32 	%f1, [%rd4];
	mul.wide.s32 	%rd5, %r2, 4;
	add.s64 	%rd6, %rd4, %rd5;
	ld.global.f32 	%f2, [%rd6];
	add.f32 	%f3, %f1, %f2;
	st.global.f32 	[%rd6], %f3;
$L__BB0_3:
	ret;

}


// ===== COMPILED SASS (sm_100) =====

	.target	sm_100

	.elftype	@"ET_EXEC"


//--------------------- .note.nv.tkinfo           --------------------------
	.section	.note.nv.tkinfo,"",@"SHT_NOTE"
	.sectionflags	@"SHF_NOTE_NV_TKINFO"
	.tkinfo
        /*0018*/ 	.word	0x00000002
        /*0030*/ 	.string	""
        /*0030*/ 	.string	"ptxas"
        /*0030*/ 	.string	"Cuda compilation tools, release 13.0, V13.0.88"
        /*0030*/ 	.string	"Build cuda_13.0.r13.0/compiler.36424714_0"
        /*0030*/ 	.string	"-arch sm_100 -m 64 "



//--------------------- .note.nv.cuinfo           --------------------------
	.section	.note.nv.cuinfo,"",@"SHT_NOTE"
	.sectionflags	@"SHF_NOTE_NV_CUINFO"
        /*0018*/ 	.short	0x0002
        /*001a*/ 	.short	0x0064
        /*001c*/ 	.short	0x0082
	.zero		2


//--------------------- .nv.info                  --------------------------
	.section	.nv.info,"",@"SHT_CUDA_INFO"
	.align	4


	//----- nvinfo : EIATTR_REGCOUNT
	.align		4
        /*0000*/ 	.byte	0x04, 0x2f
        /*0002*/ 	.short	(.L_1 - .L_0)
	.align		4
.L_0:
        /*0004*/ 	.word	index@(_Z3addiPfi)
        /*0008*/ 	.word	0x0000000a


	//----- nvinfo : EIATTR_FRAME_SIZE
	.align		4
.L_1:
        /*000c*/ 	.byte	0x04, 0x11
        /*000e*/ 	.short	(.L_3 - .L_2)
	.align		4
.L_2:
        /*0010*/ 	.word	index@(_Z3addiPfi)
        /*0014*/ 	.word	0x00000000


	//----- nvinfo : EIATTR_MIN_STACK_SIZE
	.align		4
.L_3:
        /*0018*/ 	.byte	0x04, 0x12
        /*001a*/ 	.short	(.L_5 - .L_4)
	.align		4
.L_4:
        /*001c*/ 	.word	index@(_Z3addiPfi)
        /*0020*/ 	.word	0x00000000
.L_5:


//--------------------- .nv.compat                --------------------------
	.section	.nv.compat,"",@"SHT_CUDA_COMPAT_INFO"
	.align	4
        /*0000*/ 	.byte	0x02, 0x09, 0x00, 0x00, 0x02, 0x02, 0x01, 0x00, 0x02, 0x05, 0x05, 0x00, 0x03, 0x07, 0x01, 0x01
        /*0010*/ 	.byte	0x02, 0x03, 0x00, 0x00, 0x02, 0x06, 0x01, 0x00, 0x04, 0x0b, 0x08, 0x00, 0x09, 0x00, 0x00, 0x00
        /*0020*/ 	.byte	0x00, 0x00, 0x00, 0x00


//--------------------- .nv.info._Z3addiPfi       --------------------------
	.section	.nv.info._Z3addiPfi,"",@"SHT_CUDA_INFO"
	.sectionflags	@""
	.align	4


	//----- nvinfo : EIATTR_CUDA_API_VERSION
	.align		4
        /*0000*/ 	.byte	0x04, 0x37
        /*0002*/ 	.short	(.L_7 - .L_6)
.L_6:
        /*0004*/ 	.word	0x00000082


	//----- nvinfo : EIATTR_KPARAM_INFO
	.align		4
.L_7:
        /*0008*/ 	.byte	0x04, 0x17
        /*000a*/ 	.short	(.L_9 - .L_8)
.L_8:
        /*000c*/ 	.word	0x00000000
        /*0010*/ 	.short	0x0002
        /*0012*/ 	.short	0x0010
        /*0014*/ 	.byte	0x00, 0xf0, 0x11, 0x00


	//----- nvinfo : EIATTR_KPARAM_INFO
	.align		4
.L_9:
        /*0018*/ 	.byte	0x04, 0x17
        /*001a*/ 	.short	(.L_11 - .L_10)
.L_10:
        /*001c*/ 	.word	0x00000000
        /*0020*/ 	.short	0x0001
        /*0022*/ 	.short	0x0008
        /*0024*/ 	.byte	0x00, 0xf5, 0x21, 0x00


	//----- nvinfo : EIATTR_KPARAM_INFO
	.align		4
.L_11:
        /*0028*/ 	.byte	0x04, 0x17
        /*002a*/ 	.short	(.L_13 - .L_12)
.L_12:
        /*002c*/ 	.word	0x00000000
        /*0030*/ 	.short	0x0000
        /*0032*/ 	.short	0x0000
        /*0034*/ 	.byte	0x00, 0xf0, 0x11, 0x00


	//----- nvinfo : EIATTR_SPARSE_MMA_MASK
	.align		4
.L_13:
        /*0038*/ 	.byte	0x03, 0x50
        /*003a*/ 	.short	0x0000


	//----- nvinfo : EIATTR_MAXREG_COUNT
	.align		4
        /*003c*/ 	.byte	0x03, 0x1b
        /*003e*/ 	.short	0x00ff


	//----- nvinfo : EIATTR_MERCURY_ISA_VERSION
	.align		4
        /*0040*/ 	.byte	0x03, 0x5f
        /*0042*/ 	.short	0x0101


	//----- nvinfo : EIATTR_VRC_CTA_INIT_COUNT
	.align		4
        /*0044*/ 	.byte	0x02, 0x4a
	.zero		1
	.zero		1


	//----- nvinfo : EIATTR_EXIT_INSTR_OFFSETS
	.align		4
        /*0048*/ 	.byte	0x04, 0x1c
        /*004a*/ 	.short	(.L_15 - .L_14)


	//   ....[0]....
.L_14:
        /*004c*/ 	.word	0x00000070


	//   ....[1]....
        /*0050*/ 	.word	0x000000d0


	//   ....[2]....
        /*0054*/ 	.word	0x00000170


	//----- nvinfo : EIATTR_CBANK_PARAM_SIZE
	.align		4
.L_15:
        /*0058*/ 	.byte	0x03, 0x19
        /*005a*/ 	.short	0x0014


	//----- nvinfo : EIATTR_PARAM_CBANK
	.align		4
        /*005c*/ 	.byte	0x04, 0x0a
        /*005e*/ 	.short	(.L_17 - .L_16)
	.align		4
.L_16:
        /*0060*/ 	.word	index@(.nv.constant0._Z3addiPfi)
        /*0064*/ 	.short	0x0380
        /*0066*/ 	.short	0x0014


	//----- nvinfo : EIATTR_SW_WAR
	.align		4
.L_17:
        /*0068*/ 	.byte	0x04, 0x36
        /*006a*/ 	.short	(.L_19 - .L_18)
.L_18:
        /*006c*/ 	.word	0x00000008
.L_19:


//--------------------- .nv.callgraph             --------------------------
	.section	.nv.callgraph,"",@"SHT_CUDA_CALLGRAPH"
	.align	4
	.sectionentsize	8
	.align		4
        /*0000*/ 	.word	0x00000000
	.align		4
        /*0004*/ 	.word	0xffffffff
	.align		4
        /*0008*/ 	.word	0x00000000
	.align		4
        /*000c*/ 	.word	0xfffffffe
	.align		4
        /*0010*/ 	.word	0x00000000
	.align		4
        /*0014*/ 	.word	0xfffffffd
	.align		4
        /*0018*/ 	.word	0x00000000
	.align		4
        /*001c*/ 	.word	0xfffffffc


//--------------------- .text._Z3addiPfi          --------------------------
	.section	.text._Z3addiPfi,"ax",@progbits
	.align	128
        .global         _Z3addiPfi
        .type           _Z3addiPfi,@function
        .size           _Z3addiPfi,(.L_x_1 - _Z3addiPfi)
        .other          _Z3addiPfi,@"STO_CUDA_ENTRY STV_DEFAULT"
_Z3addiPfi:
.text._Z3addiPfi:
[----:B------:R-:W-:Y:S01]  /*0000*/  LDC R1, c[0x0][0x37c] ;  /* 0x0000df00ff017b82 */ /* 0x000fe20000000800 */
[----:B------:R-:W0:Y:S07]  /*0010*/  S2R R3, SR_TID.X ;  /* 0x0000000000037919 */ /* 0x000e2e0000002100 */
[----:B------:R-:W0:Y:S01]  /*0020*/  S2UR UR4, SR_CTAID.X ;  /* 0x00000000000479c3 */ /* 0x000e220000002500 */
[----:B------:R-:W1:Y:S07]  /*0030*/  LDCU UR5, c[0x0][0x380] ;  /* 0x00007000ff0577ac */ /* 0x000e6e0008000800 */
[----:B------:R-:W0:Y:S02]  /*0040*/  LDC R0, c[0x0][0x360] ;  /* 0x0000d800ff007b82 */ /* 0x000e240000000800 */
[----:B0-----:R-:W-:-:S05]  /*0050*/  IMAD R0, R0, UR4, R3 ;  /* 0x0000000400007c24 */ /* 0x001fca000f8e0203 */
[----:B-1----:R-:W-:-:S13]  /*0060*/  ISETP.GE.AND P0, PT, R0, UR5, PT ;  /* 0x0000000500007c0c */ /* 0x002fda000bf06270 */
[----:B------:R-:W-:Y:S05]  /*0070*/  @P0 EXIT ;  /* 0x000000000000094d */ /* 0x000fea0003800000 */
[----:B------:R-:W0:Y:S01]  /*0080*/  LDCU UR4, c[0x0][0x390] ;  /* 0x00007200ff0477ac */ /* 0x000e220008000800 */
[----:B------:R-:W-:-:S05]  /*0090*/  HFMA2 R5, -RZ, RZ, 0, 5.9604644775390625e-08 ;  /* 0x00000001ff057431 */ /* 0x000fca00000001ff */
[----:B0-----:R-:W-:-:S04]  /*00a0*/  SHF.L.U32 R5, R5, UR4, RZ ;  /* 0x0000000405057c19 */ /* 0x001fc800080006ff */
[----:B------:R-:W-:-:S04]  /*00b0*/  IADD3 R2, PT, PT, -R0, R5, RZ ;  /* 0x0000000500027210 */ /* 0x000fc80007ffe1ff */
[----:B------:R-:W-:-:S13]  /*00c0*/  ISETP.GT.AND P0, PT, R2, RZ, PT ;  /* 0x000000ff0200720c */ /* 0x000fda0003f04270 */
[----:B------:R-:W-:Y:S05]  /*00d0*/  @P0 EXIT ;  /* 0x000000000000094d */ /* 0x000fea0003800000 */
[----:B------:R-:W0:Y:S01]  /*00e0*/  LDC.64 R2, c[0x0][0x388] ;  /* 0x0000e200ff027b82 */ /* 0x000e220000000a00 */
[----:B------:R-:W1:Y:S01]  /*00f0*/  LDCU.64 UR4, c[0x0][0x358] ;  /* 0x00006b00ff0477ac */ /* 0x000e620008000a00 */
[----:B------:R-:W-:-:S05]  /*0100*/  IADD3 R7, PT, PT, R0, -R5, RZ ;  /* 0x8000000500077210 */ /* 0x000fca0007ffe0ff */
[----:B0-----:R-:W-:-:S04]  /*0110*/  IMAD.WIDE R2, R7, 0x4, R2 ;  /* 0x0000000407027825 */ /* 0x001fc800078e0202 */
[----:B------:R-:W-:Y:S02]  /*0120*/  IMAD.WIDE R4, R5, 0x4, R2 ;  /* 0x0000000405047825 */ /* 0x000fe400078e0202 */
[----:B-1----:R-:W2:Y:S04]  /*0130*/  LDG.E R2, desc[UR4][R2.64] ;  /* 0x0000000402027981 */ /* 0x002ea8000c1e1900 */
[----:B------:R-:W2:Y:S02]  /*0140*/  LDG.E R7, desc[UR4][R4.64] ;  /* 0x0000000404077981 */ /* 0x000ea4000c1e1900 */
[----:B--2---:R-:W-:-:S05]  /*0150*/  FADD R7, R2, R7 ;  /* 0x0000000702077221 */ /* 0x004fca0000000000 */
[----:B------:R-:W-:Y:S01]  /*0160*/  STG.E desc[UR4][R4.64], R7 ;  /* 0x0000000704007986 */ /* 0x000fe2000c101904 */
[----:B------:R-:W-:Y:S05]  /*0170*/  EXIT ;  /* 0x000000000000794d */ /* 0x000fea0003800000 */
.L_x_0:
[----:B------:R-:W-:-:S00]  /*0180*/  BRA `(.L_x_0) ;  /* 0xfffffffc00fc7947 */ /* 0x000fc0000383ffff */
[----:B------:R-:W-:-:S00]  /*0190*/  NOP ;  /* 0x0000000000007918 */ /* 0x000fc00000000000 */
        /* <DEDUP_REMOVED lines=14> */
.L_x_1:


//--------------------- .nv.shared.reserved.0     --------------------------
	.section	.nv.shared.reserved.0,"aw",@nobits
	.weak		__nv_reservedSMEM_offset_0_alias
	.size		__nv_reservedSMEM_offset_0_alias, 0, 64
	.other		__nv_reservedSMEM_offset_0_alias,@"STO_CUDA_RESERVED_SHARED STV_DEFAULT"
__nv_reservedSMEM_offset_0_alias:
	.zero		0
	.zero		64


//--------------------- .nv.constant0._Z3addiPfi  --------------------------
	.section	.nv.constant0._Z3addiPfi,"a",@progbits
	.sectionflags	@""
	.align	4
.nv.constant0._Z3addiPfi:
	.zero		916


//--------------------- SYMBOLS --------------------------

	.type		.nv.reservedSmem.offset0,@object
	.size		.nv.reservedSmem.offset0,0x4
